	.headerflags	@"EF_CUDA_TEXMODE_UNIFIED EF_CUDA_64BIT_ADDRESS EF_CUDA_SM75 EF_CUDA_VIRTUAL_SM(EF_CUDA_SM75)"
	.elftype	@"ET_EXEC"


//--------------------- .nv.info                  --------------------------
	.section	.nv.info,"",@"SHT_CUDA_INFO"
	.align	4


	//----- nvinfo : EIATTR_REGCOUNT
	.align		4
        /*0000*/ 	.byte	0x04, 0x2f
        /*0002*/ 	.short	(.L_7 - .L_6)
	.align		4
.L_6:
        /*0004*/ 	.word	index@(triton_poi_fused_cat_2)
        /*0008*/ 	.word	0x00000020


	//----- nvinfo : EIATTR_FRAME_SIZE
	.align		4
.L_7:
        /*000c*/ 	.byte	0x04, 0x11
        /*000e*/ 	.short	(.L_9 - .L_8)
	.align		4
.L_8:
        /*0010*/ 	.word	index@(triton_poi_fused_cat_2)
        /*0014*/ 	.word	0x00000000


	//----- nvinfo : EIATTR_MIN_STACK_SIZE
	.align		4
.L_9:
        /*0018*/ 	.byte	0x04, 0x12
        /*001a*/ 	.short	(.L_11 - .L_10)
	.align		4
.L_10:
        /*001c*/ 	.word	index@(triton_poi_fused_cat_2)
        /*0020*/ 	.word	0x00000000
.L_11:


//--------------------- .nv.info.triton_poi_fused_cat_2 --------------------------
	.section	.nv.info.triton_poi_fused_cat_2,"",@"SHT_CUDA_INFO"
	.sectionflags	@""
	.align	4


	//----- nvinfo : EIATTR_SW_WAR
	.align		4
        /*0000*/ 	.byte	0x04, 0x36
        /*0002*/ 	.short	(.L_13 - .L_12)
.L_12:
        /*0004*/ 	.word	0x00000001


	//----- nvinfo : EIATTR_CUDA_API_VERSION
	.align		4
.L_13:
        /*0008*/ 	.byte	0x04, 0x37
        /*000a*/ 	.short	(.L_15 - .L_14)
.L_14:
        /*000c*/ 	.word	0x00000080


	//----- nvinfo : EIATTR_PARAM_CBANK
	.align		4
.L_15:
        /*0010*/ 	.byte	0x04, 0x0a
        /*0012*/ 	.short	(.L_17 - .L_16)
	.align		4
.L_16:
        /*0014*/ 	.word	index@(.nv.constant0.triton_poi_fused_cat_2)
        /*0018*/ 	.short	0x0160
        /*001a*/ 	.short	0x0030


	//----- nvinfo : EIATTR_CBANK_PARAM_SIZE
	.align		4
.L_17:
        /*001c*/ 	.byte	0x03, 0x19
        /*001e*/ 	.short	0x0030


	//----- nvinfo : EIATTR_KPARAM_INFO
	.align		4
        /*0020*/ 	.byte	0x04, 0x17
        /*0022*/ 	.short	(.L_19 - .L_18)
.L_18:
        /*0024*/ 	.word	0x00000000
        /*0028*/ 	.short	0x0005
        /*002a*/ 	.short	0x0028
        /*002c*/ 	.byte	0x00, 0xf4, 0x21, 0x00


	//----- nvinfo : EIATTR_KPARAM_INFO
	.align		4
.L_19:
        /*0030*/ 	.byte	0x04, 0x17
        /*0032*/ 	.short	(.L_21 - .L_20)
.L_20:
        /*0034*/ 	.word	0x00000000
        /*0038*/ 	.short	0x0004
        /*003a*/ 	.short	0x0020
        /*003c*/ 	.byte	0x00, 0xf0, 0x11, 0x00


	//----- nvinfo : EIATTR_KPARAM_INFO
	.align		4
.L_21:
        /*0040*/ 	.byte	0x04, 0x17
        /*0042*/ 	.short	(.L_23 - .L_22)
.L_22:
        /*0044*/ 	.word	0x00000000
        /*0048*/ 	.short	0x0003
        /*004a*/ 	.short	0x0018
        /*004c*/ 	.byte	0x00, 0xf4, 0x21, 0x00


	//----- nvinfo : EIATTR_KPARAM_INFO
	.align		4
.L_23:
        /*0050*/ 	.byte	0x04, 0x17
        /*0052*/ 	.short	(.L_25 - .L_24)
.L_24:
        /*0054*/ 	.word	0x00000000
        /*0058*/ 	.short	0x0002
        /*005a*/ 	.short	0x0010
        /*005c*/ 	.byte	0x00, 0xf4, 0x21, 0x00


	//----- nvinfo : EIATTR_KPARAM_INFO
	.align		4
.L_25:
        /*0060*/ 	.byte	0x04, 0x17
        /*0062*/ 	.short	(.L_27 - .L_26)
.L_26:
        /*0064*/ 	.word	0x00000000
        /*0068*/ 	.short	0x0001
        /*006a*/ 	.short	0x0008
        /*006c*/ 	.byte	0x00, 0xf4, 0x21, 0x00


	//----- nvinfo : EIATTR_KPARAM_INFO
	.align		4
.L_27:
        /*0070*/ 	.byte	0x04, 0x17
        /*0072*/ 	.short	(.L_29 - .L_28)
.L_28:
        /*0074*/ 	.word	0x00000000
        /*0078*/ 	.short	0x0000
        /*007a*/ 	.short	0x0000
        /*007c*/ 	.byte	0x00, 0xf4, 0x21, 0x00


	//----- nvinfo : EIATTR_MAXREG_COUNT
	.align		4
.L_29:
        /*0080*/ 	.byte	0x03, 0x1b
        /*0082*/ 	.short	0x00ff


	//----- nvinfo : EIATTR_EXTERNS
	.align		4
        /*0084*/ 	.byte	0x04, 0x0f
        /*0086*/ 	.short	(.L_31 - .L_30)


	//   ....[0]....
	.align		4
.L_30:
        /*0088*/ 	.word	index@(__assertfail)


	//----- nvinfo : EIATTR_SYSCALL_OFFSETS
	.align		4
.L_31:
        /*008c*/ 	.byte	0x04, 0x46
        /*008e*/ 	.short	(.L_33 - .L_32)


	//   ....[0]....
.L_32:
        /*0090*/ 	.word	0x000003a0


	//   ....[1]....
        /*0094*/ 	.word	0x00000690


	//----- nvinfo : EIATTR_EXIT_INSTR_OFFSETS
	.align		4
.L_33:
        /*0098*/ 	.byte	0x04, 0x1c
        /*009a*/ 	.short	(.L_35 - .L_34)


	//   ....[0]....
.L_34:
        /*009c*/ 	.word	0x00000930


	//   ....[1]....
        /*00a0*/ 	.word	0x00000960


	//----- nvinfo : EIATTR_REQNTID
	.align		4
.L_35:
        /*00a4*/ 	.byte	0x04, 0x10
        /*00a6*/ 	.short	(.L_37 - .L_36)
.L_36:
        /*00a8*/ 	.word	0x00000100
        /*00ac*/ 	.word	0x00000001
        /*00b0*/ 	.word	0x00000001


	//----- nvinfo : EIATTR_CRS_STACK_SIZE
	.align		4
.L_37:
        /*00b4*/ 	.byte	0x04, 0x1e
        /*00b6*/ 	.short	(.L_39 - .L_38)
.L_38:
        /*00b8*/ 	.word	0x00000000
.L_39:


//--------------------- .nv.callgraph             --------------------------
	.section	.nv.callgraph,"",@"SHT_CUDA_CALLGRAPH"
	.align	4
	.sectionentsize	8
	.align		4
        /*0000*/ 	.word	0x00000000
	.align		4
        /*0004*/ 	.word	0xffffffff
	.align		4
        /*0008*/ 	.word	index@(triton_poi_fused_cat_2)
	.align		4
        /*000c*/ 	.word	index@(__assertfail)
	.align		4
        /*0010*/ 	.word	0x00000000
	.align		4
        /*0014*/ 	.word	0xfffffffe
	.align		4
        /*0018*/ 	.word	0x00000000
	.align		4
        /*001c*/ 	.word	0xfffffffd
	.align		4
        /*0020*/ 	.word	0x00000000
	.align		4
        /*0024*/ 	.word	0xfffffffc


//--------------------- .nv.rel.action            --------------------------
	.section	.nv.rel.action,"",@"SHT_CUDA_RELOCINFO"
	.align	8
	.sectionentsize	8
        /*0000*/ 	.byte	0x73, 0x00, 0x00, 0x00, 0x00, 0x00, 0x00, 0x00, 0x00, 0x00, 0x00, 0x11, 0x25, 0x00, 0x05, 0x36


//--------------------- .nv.constant4             --------------------------
	.section	.nv.constant4,"a",@progbits
	.align	8
	.align		8
.nv.constant4:
        /*0000*/ 	.dword	__assertfail
	.align		8
        /*0008*/ 	.dword	assertFunc_1
	.align		8
        /*0010*/ 	.dword	assertFile_1
	.align		8
        /*0018*/ 	.dword	assertMessage_1
	.align		8
        /*0020*/ 	.dword	assertFunc_0
	.align		8
        /*0028*/ 	.dword	assertFile_0
	.align		8
        /*0030*/ 	.dword	assertMessage_0


//--------------------- .nv.constant0.triton_poi_fused_cat_2 --------------------------
	.section	.nv.constant0.triton_poi_fused_cat_2,"a",@progbits
	.sectionflags	@""
	.align	4
.nv.constant0.triton_poi_fused_cat_2:
	.zero		400


//--------------------- .text.triton_poi_fused_cat_2 --------------------------
	.section	.text.triton_poi_fused_cat_2,"ax",@progbits
	.sectionflags	@"SHF_BARRIERS=1"
	.sectioninfo	@"SHI_REGISTERS=32"
	.align	128
        .global         triton_poi_fused_cat_2
        .type           triton_poi_fused_cat_2,@function
        .size           triton_poi_fused_cat_2,(.L_x_3 - triton_poi_fused_cat_2)
        .other          triton_poi_fused_cat_2,@"STO_CUDA_ENTRY STV_DEFAULT"
triton_poi_fused_cat_2:
.text.triton_poi_fused_cat_2:
[----:B------:R-:W-:Y:S02]  /*0000*/  IMAD.MOV.U32 R1, RZ, RZ, c[0x0][0x28] ;  /* 0x00000a00ff017624 */ /* 0x000fe400078e00ff */
[----:B------:R-:W0:Y:S01]  /*0010*/  S2R R0, SR_TID.X ;  /* 0x0000000000007919 */ /* 0x000e220000002100 */
[----:B------:R-:W-:-:S03]  /*0020*/  IMAD.MOV.U32 R18, RZ, RZ, 0x8 ;  /* 0x00000008ff127424 */ /* 0x000fc600078e00ff */
[----:B------:R-:W1:Y:S01]  /*0030*/  S2R R5, SR_CTAID.X ;  /* 0x0000000000057919 */ /* 0x000e620000002500 */
[----:B0-----:R-:W-:Y:S01]  /*0040*/  IMAD.SHL.U32 R0, R0, 0x2, RZ ;  /* 0x0000000200007824 */ /* 0x001fe200078e00ff */
[----:B-1----:R-:W-:-:S04]  /*0050*/  SHF.R.S32.HI R3, RZ, 0x16, R5 ;  /* 0x00000016ff037819 */ /* 0x002fc80000011405 */
[----:B------:R-:W-:Y:S02]  /*0060*/  LOP3.LUT R0, R0, 0x1fe, RZ, 0xc0, !PT ;  /* 0x000001fe00007812 */ /* 0x000fe400078ec0ff */
[----:B------:R-:W-:-:S03]  /*0070*/  SGXT R3, R3, 0x1 ;  /* 0x000000010303781a */ /* 0x000fc60000000200 */
[----:B------:R-:W-:-:S04]  /*0080*/  IMAD R16, R5, 0x200, R0 ;  /* 0x0000020005107824 */ /* 0x000fc800078e0200 */
[C---:B------:R-:W-:Y:S01]  /*0090*/  IMAD.HI R0, R16.reuse, 0x2aaaaaab, RZ ;  /* 0x2aaaaaab10007827 */ /* 0x040fe200078e02ff */
[----:B------:R-:W-:Y:S02]  /*00a0*/  LEA.HI R3, R3, R16, RZ, 0x6 ;  /* 0x0000001003037211 */ /* 0x000fe400078f30ff */
[C---:B------:R-:W-:Y:S02]  /*00b0*/  ISETP.GE.AND P1, PT, R16.reuse, c[0x0][0x180], PT ;  /* 0x0000600010007a0c */ /* 0x040fe40003f26270 */
[----:B------:R-:W-:Y:S02]  /*00c0*/  LOP3.LUT R17, R3, 0xffffffc0, RZ, 0xc0, !PT ;  /* 0xffffffc003117812 */ /* 0x000fe400078ec0ff */
[----:B------:R-:W-:Y:S02]  /*00d0*/  SHF.R.U32.HI R5, RZ, 0x1f, R0 ;  /* 0x0000001fff057819 */ /* 0x000fe40000011600 */
[----:B------:R-:W-:Y:S01]  /*00e0*/  SHF.R.S32.HI R3, RZ, 0x6, R3 ;  /* 0x00000006ff037819 */ /* 0x000fe20000011403 */
[----:B------:R-:W-:Y:S01]  /*00f0*/  IMAD.IADD R17, R16, 0x1, -R17 ;  /* 0x0000000110117824 */ /* 0x000fe200078e0a11 */
[----:B------:R-:W-:-:S02]  /*0100*/  LEA.HI.SX32 R7, R0, R5, 0x1b ;  /* 0x0000000500077211 */ /* 0x000fc400078fdaff */
[----:B------:R-:W-:Y:S01]  /*0110*/  CS2R R4, SRZ ;  /* 0x0000000000047805 */ /* 0x000fe2000001ff00 */
[----:B------:R-:W-:Y:S01]  /*0120*/  IMAD.HI R0, R3, 0x55555556, RZ ;  /* 0x5555555603007827 */ /* 0x000fe200078e02ff */
[----:B------:R-:W-:-:S03]  /*0130*/  ISETP.LT.AND P3, PT, R17, 0x20, !P1 ;  /* 0x000000201100780c */ /* 0x000fc60004f61270 */
[----:B------:R-:W-:Y:S01]  /*0140*/  IMAD.WIDE R18, R7, R18, c[0x0][0x168] ;  /* 0x00005a0007127625 */ /* 0x000fe200078e0212 */
[----:B------:R-:W-:-:S05]  /*0150*/  LEA.HI R0, R0, R0, RZ, 0x1 ;  /* 0x0000000000007211 */ /* 0x000fca00078f08ff */
[----:B------:R-:W-:-:S03]  /*0160*/  IMAD R0, R0, -0x3, R3 ;  /* 0xfffffffd00007824 */ /* 0x000fc600078e0203 */
[----:B------:R-:W2:Y:S01]  /*0170*/  @P3 LDG.E.EL.64.SYS R4, [R18] ;  /* 0x0000000012043381 */ /* 0x000ea200002eeb00 */
[----:B------:R-:W-:Y:S01]  /*0180*/  IMAD R0, R7, 0xf, R0 ;  /* 0x0000000f07007824 */ /* 0x000fe200078e0200 */
[----:B------:R-:W-:Y:S01]  /*0190*/  MOV R22, RZ ;  /* 0x000000ff00167202 */ /* 0x000fe20000000f00 */
[----:B------:R-:W-:Y:S02]  /*01a0*/  IMAD.MOV.U32 R23, RZ, RZ, 0x2 ;  /* 0x00000002ff177424 */ /* 0x000fe400078e00ff */
[----:B------:R-:W-:-:S05]  /*01b0*/  IMAD.SHL.U32 R24, R0, 0x40, RZ ;  /* 0x0000004000187824 */ /* 0x000fca00078e00ff */
[----:B------:R-:W-:-:S05]  /*01c0*/  IADD3 R26, R24, 0x240, RZ ;  /* 0x00000240181a7810 */ /* 0x000fca0007ffe0ff */
[----:B------:R-:W-:-:S04]  /*01d0*/  IMAD.IADD R2, R17, 0x1, R26 ;  /* 0x0000000111027824 */ /* 0x000fc800078e021a */
[----:B------:R-:W-:-:S08]  /*01e0*/  IMAD.WIDE R2, R2, R23, c[0x0][0x160] ;  /* 0x0000580002027625 */ /* 0x000fd000078e0217 */
[----:B------:R0:W5:Y:S01]  /*01f0*/  @P3 LDG.E.EL.SYS R22, [R2] ;  /* 0x0000000002163381 */ /* 0x00016200002ee900 */
[----:B------:R-:W-:Y:S02]  /*0200*/  ISETP.GE.AND P2, PT, R17, 0x20, PT ;  /* 0x000000201100780c */ /* 0x000fe40003f46270 */
[----:B--2---:R-:W-:-:S04]  /*0210*/  SHF.R.U32.HI R7, RZ, 0x12, R5 ;  /* 0x00000012ff077819 */ /* 0x004fc80000011605 */
[----:B------:R-:W-:-:S04]  /*0220*/  LOP3.LUT R7, R7, 0x2000, RZ, 0xc0, !PT ;  /* 0x0000200007077812 */ /* 0x000fc800078ec0ff */
[----:B------:R-:W-:-:S05]  /*0230*/  IADD3 R25, P0, R4, R7, RZ ;  /* 0x0000000704197210 */ /* 0x000fca0007f1e0ff */
[----:B------:R-:W-:Y:S01]  /*0240*/  IMAD.X R28, RZ, RZ, R5, P0 ;  /* 0x000000ffff1c7224 */ /* 0x000fe200000e0605 */
[----:B------:R-:W-:-:S04]  /*0250*/  ISETP.LT.U32.AND P0, PT, R25, 0x2000, PT ;  /* 0x000020001900780c */ /* 0x000fc80003f01070 */
[----:B------:R-:W-:-:S12]  /*0260*/  ISETP.LT.U32.OR.EX P0, PT, R28, RZ, !P3, P0 ;  /* 0x000000ff1c00720c */ /* 0x000fd80005f01500 */
[----:B------:R-:W-:Y:S05]  /*0270*/  @P0 BRA `(.L_x_0) ;  /* 0x0000013000000947 */ /* 0x000fea0003800000 */
[----:B0-----:R-:W-:Y:S01]  /*0280*/  MOV R0, 0x0 ;  /* 0x0000000000007802 */ /* 0x001fe20000000f00 */
[----:B------:R-:W-:Y:S01]  /*0290*/  IMAD.MOV.U32 R4, RZ, RZ, c[0x4][0x30] ;  /* 0x01000c00ff047624 */ /* 0x000fe200078e00ff */
[----:B------:R-:W-:Y:S01]  /*02a0*/  MOV R10, c[0x4][0x20] ;  /* 0x01000800000a7a02 */ /* 0x000fe20000000f00 */
[----:B------:R-:W-:Y:S02]  /*02b0*/  IMAD.MOV.U32 R5, RZ, RZ, c[0x4][0x34] ;  /* 0x01000d00ff057624 */ /* 0x000fe400078e00ff */
[----:B------:R-:W-:Y:S01]  /*02c0*/  IMAD.MOV.U32 R6, RZ, RZ, c[0x4][0x28] ;  /* 0x01000a00ff067624 */ /* 0x000fe200078e00ff */
[----:B------:R0:W1:Y:S01]  /*02d0*/  LDC.64 R2, c[0x4][R0] ;  /* 0x0100000000027b82 */ /* 0x0000620000000a00 */
[----:B------:R-:W-:Y:S02]  /*02e0*/  IMAD.MOV.U32 R7, RZ, RZ, c[0x4][0x2c] ;  /* 0x01000b00ff077624 */ /* 0x000fe400078e00ff */
[----:B------:R-:W-:Y:S02]  /*02f0*/  IMAD.MOV.U32 R8, RZ, RZ, 0x25 ;  /* 0x00000025ff087424 */ /* 0x000fe400078e00ff */
[----:B------:R-:W-:-:S02]  /*0300*/  IMAD.MOV.U32 R11, RZ, RZ, c[0x4][0x24] ;  /* 0x01000900ff0b7624 */ /* 0x000fc400078e00ff */
[----:B------:R-:W-:Y:S02]  /*0310*/  IMAD.MOV.U32 R12, RZ, RZ, 0x1 ;  /* 0x00000001ff0c7424 */ /* 0x000fe400078e00ff */
[----:B------:R-:W-:Y:S02]  /*0320*/  IMAD.MOV.U32 R13, RZ, RZ, RZ ;  /* 0x000000ffff0d7224 */ /* 0x000fe400078e00ff */
[----:B0-----:R-:W-:-:S06]  /*0330*/  LEPC R14 ;  /* 0x00000000000e734e */ /* 0x001fcc0000000000 */
[----:B------:R-:W-:Y:S02]  /*0340*/  MOV R9, 0x3b0 ;  /* 0x000003b000097802 */ /* 0x000fe40000000f00 */
[----:B------:R-:W-:Y:S02]  /*0350*/  MOV R20, 0x330 ;  /* 0x0000033000147802 */ /* 0x000fe40000000f00 */
[----:B------:R-:W-:Y:S02]  /*0360*/  MOV R21, 0x0 ;  /* 0x0000000000157802 */ /* 0x000fe40000000f00 */
[----:B------:R-:W-:Y:S02]  /*0370*/  MOV R0, 0x0 ;  /* 0x0000000000007802 */ /* 0x000fe40000000f00 */
[----:B------:R-:W-:-:S04]  /*0380*/  IADD3 R20, P0, P4, -R20, R9, R14 ;  /* 0x0000000914147210 */ /* 0x000fc80007c1e10e */
[----:B------:R-:W-:-:S06]  /*0390*/  IADD3.X R21, ~R0, R21, R15, P0, P4 ;  /* 0x0000001500157210 */ /* 0x000fcc00007e850f */
[----:B-1---5:R-:W-:Y:S05]  /*03a0*/  CALL.ABS.NOINC R2 ;  /* 0x0000000002007343 */ /* 0x022fea0003c00000 */
.L_x_0:
[----:B0-----:R-:W-:Y:S01]  /*03b0*/  ISETP.GT.AND P4, PT, R17, 0x1f, !P1 ;  /* 0x0000001f1100780c */ /* 0x001fe20004f84270 */
[----:B------:R-:W-:Y:S01]  /*03c0*/  CS2R R6, SRZ ;  /* 0x0000000000067805 */ /* 0x000fe2000001ff00 */
[----:B------:R-:W-:Y:S04]  /*03d0*/  WARPSYNC 0xffffffff ;  /* 0xffffffff00007948 */ /* 0x000fe80003800000 */
[----:B------:R-:W-:Y:S06]  /*03e0*/  BAR.SYNC 0x0 ;  /* 0x0000000000007b1d */ /* 0x000fec0000000000 */
[----:B------:R0:W2:Y:S01]  /*03f0*/  @P4 LDG.E.EL.64.SYS R6, [R18] ;  /* 0x0000000012064381 */ /* 0x0000a200002eeb00 */
[----:B------:R-:W-:Y:S01]  /*0400*/  LEA R8, P0, R25, c[0x0][0x170], 0x7 ;  /* 0x00005c0019087a11 */ /* 0x000fe200078038ff */
[----:B------:R-:W-:Y:S01]  /*0410*/  IMAD.MOV.U32 R27, RZ, RZ, RZ ;  /* 0x000000ffff1b7224 */ /* 0x000fe200078e00ff */
[----:B------:R-:W-:-:S02]  /*0420*/  IADD3 R24, R24, 0x260, RZ ;  /* 0x0000026018187810 */ /* 0x000fc40007ffe0ff */
[----:B------:R-:W-:Y:S02]  /*0430*/  IADD3 R29, R17, -0x20, RZ ;  /* 0xffffffe0111d7810 */ /* 0x000fe40007ffe0ff */
[----:B------:R-:W-:Y:S01]  /*0440*/  LEA.HI.X R9, R25, c[0x0][0x174], R28, 0x7, P0 ;  /* 0x00005d0019097a11 */ /* 0x000fe200000f3c1c */
[----:B------:R-:W-:Y:S01]  /*0450*/  IMAD.IADD R2, R17, 0x1, R24 ;  /* 0x0000000111027824 */ /* 0x000fe200078e0218 */
[----:B0-----:R-:W-:Y:S01]  /*0460*/  MOV R18, RZ ;  /* 0x000000ff00127202 */ /* 0x001fe20000000f00 */
[----:B------:R-:W-:Y:S02]  /*0470*/  IMAD.IADD R4, R24, 0x1, R29 ;  /* 0x0000000118047824 */ /* 0x000fe400078e021d */
[----:B------:R-:W-:Y:S01]  /*0480*/  CS2R R24, SRZ ;  /* 0x0000000000187805 */ /* 0x000fe2000001ff00 */
[----:B------:R-:W-:-:S04]  /*0490*/  IMAD.WIDE R2, R2, R23, c[0x0][0x160] ;  /* 0x0000580002027625 */ /* 0x000fc800078e0217 */
[----:B------:R-:W-:-:S04]  /*04a0*/  IMAD.WIDE R4, R4, R23, c[0x0][0x160] ;  /* 0x0000580004047625 */ /* 0x000fc800078e0217 */
[----:B------:R-:W-:Y:S01]  /*04b0*/  IMAD.WIDE R8, R17, 0x2, R8 ;  /* 0x0000000211087825 */ /* 0x000fe200078e0208 */
[----:B------:R0:W5:Y:S04]  /*04c0*/  @P3 LDG.E.EL.SYS R27, [R2] ;  /* 0x00000000021b3381 */ /* 0x00016800002ee900 */
[----:B------:R0:W5:Y:S04]  /*04d0*/  @P4 LDG.E.EL.SYS R24, [R4] ;  /* 0x0000000004184381 */ /* 0x00016800002ee900 */
[----:B------:R0:W5:Y:S04]  /*04e0*/  @P3 LDG.E.EL.SYS R25, [R8] ;  /* 0x0000000008193381 */ /* 0x00016800002ee900 */
[----:B------:R0:W5:Y:S01]  /*04f0*/  @P3 LDG.E.EL.SYS R18, [R8+0x40] ;  /* 0x0000400008123381 */ /* 0x00016200002ee900 */
        /* <DEDUP_REMOVED lines=26> */
.L_x_1:
[C---:B0-----:R-:W-:Y:S01]  /*06a0*/  LEA R4, P0, R19.reuse, c[0x0][0x170], 0x7 ;  /* 0x00005c0013047a11 */ /* 0x041fe200078038ff */
[----:B------:R-:W-:Y:S01]  /*06b0*/  IMAD.IADD R2, R26, 0x1, R29 ;  /* 0x000000011a027824 */ /* 0x000fe200078e021d */
[----:B------:R-:W-:Y:S01]  /*06c0*/  SHF.R.S32.HI R0, RZ, 0x1f, R17 ;  /* 0x0000001fff007819 */ /* 0x000fe20000011411 */
[----:B------:R-:W-:Y:S01]  /*06d0*/  CS2R R6, SRZ ;  /* 0x0000000000067805 */ /* 0x000fe2000001ff00 */
[----:B------:R-:W-:Y:S01]  /*06e0*/  LEA.HI.X R3, R19, c[0x0][0x174], R28, 0x7, P0 ;  /* 0x00005d0013037a11 */ /* 0x000fe200000f3c1c */
[----:B------:R-:W-:Y:S04]  /*06f0*/  WARPSYNC 0xffffffff ;  /* 0xffffffff00007948 */ /* 0x000fe80003800000 */
[----:B------:R-:W-:Y:S05]  /*0700*/  BAR.SYNC 0x0 ;  /* 0x0000000000007b1d */ /* 0x000fea0000000000 */
[----:B------:R-:W-:-:S04]  /*0710*/  LEA R4, P0, R17, R4, 0x1 ;  /* 0x0000000411047211 */ /* 0x000fc800078008ff */
[----:B------:R-:W-:Y:S01]  /*0720*/  LEA.HI.X R5, R17, R3, R0, 0x1, P0 ;  /* 0x0000000311057211 */ /* 0x000fe200000f0c00 */
[----:B------:R-:W-:-:S04]  /*0730*/  IMAD.WIDE R2, R2, R23, c[0x0][0x160] ;  /* 0x0000580002027625 */ /* 0x000fc800078e0217 */
[----:B------:R-:W-:-:S03]  /*0740*/  IMAD.MOV.U32 R0, RZ, RZ, RZ ;  /* 0x000000ffff007224 */ /* 0x000fc600078e00ff */
[----:B------:R-:W2:Y:S04]  /*0750*/  @P4 LDG.E.EL.SYS R7, [R4] ;  /* 0x0000000004074381 */ /* 0x000ea800002ee900 */
[----:B------:R0:W3:Y:S04]  /*0760*/  @P4 LDG.E.EL.SYS R6, [R2] ;  /* 0x0000000002064381 */ /* 0x0000e800002ee900 */
[----:B------:R-:W4:Y:S01]  /*0770*/  @P4 LDG.E.EL.SYS R0, [R4+-0x40] ;  /* 0xffffc00004004381 */ /* 0x000f2200002ee900 */
[----:B-----5:R-:W-:Y:S02]  /*0780*/  HADD2.F32 R10, R27.H1_H1, -RZ.H0_H0 ;  /* 0xa00000ff1b0a7230 */ /* 0x020fe40000004c00 */
[----:B------:R-:W-:-:S02]  /*0790*/  HADD2.F32 R11, R18.H1_H1, -RZ.H0_H0 ;  /* 0xa00000ff120b7230 */ /* 0x000fc40000004c00 */
[----:B------:R-:W-:Y:S02]  /*07a0*/  HADD2.F32 R8, R22.H1_H1, -RZ.H0_H0 ;  /* 0xa00000ff16087230 */ /* 0x000fe40000004c00 */
[----:B------:R-:W-:-:S04]  /*07b0*/  HADD2.F32 R9, R25.H1_H1, -RZ.H0_H0 ;  /* 0xa00000ff19097230 */ /* 0x000fc80000004c00 */
[----:B------:R-:W-:Y:S01]  /*07c0*/  FMUL R10, R10, R11 ;  /* 0x0000000b0a0a7220 */ /* 0x000fe20000400000 */
[----:B------:R-:W-:-:S03]  /*07d0*/  HADD2.F32 R27, R27.H0_H0, -RZ.H0_H0 ;  /* 0xa00000ff1b1b7230 */ /* 0x000fc60000004800 */
[----:B------:R-:W-:Y:S01]  /*07e0*/  FFMA R9, R8, R9, -R10 ;  /* 0x0000000908097223 */ /* 0x000fe2000000080a */
[----:B------:R-:W-:Y:S02]  /*07f0*/  HADD2.F32 R18, R18.H0_H0, -RZ.H0_H0 ;  /* 0xa00000ff12127230 */ /* 0x000fe40000004800 */
[----:B------:R-:W-:Y:S02]  /*0800*/  HADD2.F32 R22, R22.H0_H0, -RZ.H0_H0 ;  /* 0xa00000ff16167230 */ /* 0x000fe40000004800 */
[----:B------:R-:W-:Y:S02]  /*0810*/  HADD2.F32 R25, R25.H0_H0, -RZ.H0_H0 ;  /* 0xa00000ff19197230 */ /* 0x000fe40000004800 */
[C---:B0-----:R-:W-:Y:S02]  /*0820*/  HADD2.F32 R2, R24.reuse.H1_H1, -RZ.H0_H0 ;  /* 0xa00000ff18027230 */ /* 0x041fe40000004c00 */
[----:B------:R-:W-:Y:S01]  /*0830*/  FMUL R18, R27, R18 ;  /* 0x000000121b127220 */ /* 0x000fe20000400000 */
[----:B------:R-:W-:-:S03]  /*0840*/  HADD2.F32 R24, R24.H0_H0, -RZ.H0_H0 ;  /* 0xa00000ff18187230 */ /* 0x000fc60000004800 */
[----:B------:R-:W-:Y:S02]  /*0850*/  FFMA R18, R22, R25, -R18 ;  /* 0x0000001916127223 */ /* 0x000fe40000000812 */
[----:B------:R-:W-:Y:S01]  /*0860*/  IMAD.WIDE R16, R16, R23, c[0x0][0x178] ;  /* 0x00005e0010107625 */ /* 0x000fe200078e0217 */
[C---:B--2---:R-:W-:Y:S02]  /*0870*/  HADD2.F32 R3, R7.reuse.H1_H1, -RZ.H0_H0 ;  /* 0xa00000ff07037230 */ /* 0x044fe40000004c00 */
[C---:B---3--:R-:W-:Y:S02]  /*0880*/  HADD2.F32 R8, R6.reuse.H1_H1, -RZ.H0_H0 ;  /* 0xa00000ff06087230 */ /* 0x048fe40000004c00 */
[----:B------:R-:W-:Y:S02]  /*0890*/  HADD2.F32 R6, R6.H0_H0, -RZ.H0_H0 ;  /* 0xa00000ff06067230 */ /* 0x000fe40000004800 */
[----:B------:R-:W-:Y:S02]  /*08a0*/  HADD2.F32 R7, R7.H0_H0, -RZ.H0_H0 ;  /* 0xa00000ff07077230 */ /* 0x000fe40000004800 */
[----:B----4-:R-:W-:-:S02]  /*08b0*/  HADD2.F32 R5, R0.H1_H1, -RZ.H0_H0 ;  /* 0xa00000ff00057230 */ /* 0x010fc40000004c00 */
[----:B------:R-:W-:Y:S02]  /*08c0*/  FMUL R8, R8, R3 ;  /* 0x0000000308087220 */ /* 0x000fe40000400000 */
[----:B------:R-:W-:Y:S02]  /*08d0*/  HADD2.F32 R3, R0.H0_H0, -RZ.H0_H0 ;  /* 0xa00000ff00037230 */ /* 0x000fe40000004800 */
[----:B------:R-:W-:Y:S02]  /*08e0*/  FMUL R6, R6, R7 ;  /* 0x0000000706067220 */ /* 0x000fe40000400000 */
[----:B------:R-:W-:-:S04]  /*08f0*/  @P2 FFMA R9, R2, R5, R8 ;  /* 0x0000000502092223 */ /* 0x000fc80000000008 */
[----:B------:R-:W-:Y:S02]  /*0900*/  @P2 FFMA R18, R24, R3, R6 ;  /* 0x0000000318122223 */ /* 0x000fe40000000006 */
[----:B------:R-:W0:Y:S08]  /*0910*/  F2F.F16.F32 R9, R9 ;  /* 0x0000000900097304 */ /* 0x000e300000200800 */
[----:B------:R-:W1:Y:S01]  /*0920*/  F2F.F16.F32 R18, R18 ;  /* 0x0000001200127304 */ /* 0x000e620000200800 */
[----:B------:R-:W-:Y:S05]  /*0930*/  @P1 EXIT ;  /* 0x000000000000194d */ /* 0x000fea0003800000 */
[----:B01----:R-:W-:-:S08]  /*0940*/  PRMT R9, R18, 0x5410, R9 ;  /* 0x0000541012097816 */ /* 0x003fd00000000009 */
[----:B------:R-:W-:Y:S01]  /*0950*/  STG.E.SYS [R16], R9 ;  /* 0x0000000910007386 */ /* 0x000fe2000010e900 */
[----:B------:R-:W-:Y:S05]  /*0960*/  EXIT ;  /* 0x000000000000794d */ /* 0x000fea0003800000 */
.L_x_2:
[----:B------:R-:W-:-:S00]  /*0970*/  BRA `(.L_x_2) ;  /* 0xfffffff000007947 */ /* 0x000fc0000383ffff */
.L_x_3:


//--------------------- .nv.global.init           --------------------------
	.section	.nv.global.init,"aw",@progbits
.nv.global.init:
	.type		assertFunc_1,@object
	.size		assertFunc_1,(assertFunc_0 - assertFunc_1)
assertFunc_1:
        /*0000*/ 	.byte	0x75, 0x6e, 0x6b, 0x6e, 0x6f, 0x77, 0x6e, 0x00
	.type		assertFunc_0,@object
	.size		assertFunc_0,(assertMessage_1 - assertFunc_0)
assertFunc_0:
        /*0008*/ 	.byte	0x75, 0x6e, 0x6b, 0x6e, 0x6f, 0x77, 0x6e, 0x00
	.type		assertMessage_1,@object
	.size		assertMessage_1,(assertMessage_0 - assertMessage_1)
assertMessage_1:
        /*0010*/ 	.byte	0x69, 0x6e, 0x64, 0x65, 0x78, 0x20, 0x6f, 0x75, 0x74, 0x20, 0x6f, 0x66, 0x20, 0x62, 0x6f, 0x75
        /*0020*/ 	.byte	0x6e, 0x64, 0x73, 0x3a, 0x20, 0x30, 0x20, 0x3c, 0x3d, 0x20, 0x74, 0x6c, 0x2e, 0x62, 0x72, 0x6f
        /*0030*/ 	.byte	0x61, 0x64, 0x63, 0x61, 0x73, 0x74, 0x5f, 0x74, 0x6f, 0x28, 0x74, 0x6d, 0x70, 0x32, 0x38, 0x2c
        /*0040*/ 	.byte	0x20, 0x5b, 0x58, 0x42, 0x4c, 0x4f, 0x43, 0x4b, 0x5d, 0x29, 0x20, 0x3c, 0x20, 0x38, 0x31, 0x39
        /*0050*/ 	.byte	0x32, 0x00
	.type		assertMessage_0,@object
	.size		assertMessage_0,(assertFile_0 - assertMessage_0)
assertMessage_0:
        /*0052*/ 	.byte	0x69, 0x6e, 0x64, 0x65, 0x78, 0x20, 0x6f, 0x75, 0x74, 0x20, 0x6f, 0x66, 0x20, 0x62, 0x6f, 0x75
        /*0062*/ 	.byte	0x6e, 0x64, 0x73, 0x3a, 0x20, 0x30, 0x20, 0x3c, 0x3d, 0x20, 0x74, 0x6c, 0x2e, 0x62, 0x72, 0x6f
        /*0072*/ 	.byte	0x61, 0x64, 0x63, 0x61, 0x73, 0x74, 0x5f, 0x74, 0x6f, 0x28, 0x74, 0x6d, 0x70, 0x31, 0x30, 0x2c
        /*0082*/ 	.byte	0x20, 0x5b, 0x58, 0x42, 0x4c, 0x4f, 0x43, 0x4b, 0x5d, 0x29, 0x20, 0x3c, 0x20, 0x38, 0x31, 0x39
        /*0092*/ 	.byte	0x32, 0x00
	.type		assertFile_0,@object
	.size		assertFile_0,(assertFile_1 - assertFile_0)
assertFile_0:
        /*0094*/ 	.byte	0x2f, 0x74, 0x6d, 0x70, 0x2f, 0x74, 0x6f, 0x72, 0x63, 0x68, 0x69, 0x6e, 0x64, 0x75, 0x63, 0x74
        /*00a4*/ 	.byte	0x6f, 0x72, 0x5f, 0x79, 0x78, 0x69, 0x61, 0x6f, 0x39, 0x38, 0x36, 0x2f, 0x63, 0x7a, 0x2f, 0x63
        /*00b4*/ 	.byte	0x63, 0x7a, 0x61, 0x63, 0x32, 0x65, 0x61, 0x63, 0x6c, 0x62, 0x32, 0x71, 0x67, 0x75, 0x70, 0x65
        /*00c4*/ 	.byte	0x77, 0x62, 0x6b, 0x68, 0x75, 0x71, 0x62, 0x67, 0x72, 0x6a, 0x63, 0x33, 0x79, 0x68, 0x36, 0x6b
        /*00d4*/ 	.byte	0x72, 0x33, 0x72, 0x6f, 0x35, 0x64, 0x72, 0x77, 0x6b, 0x6c, 0x69, 0x34, 0x33, 0x7a, 0x67, 0x61
        /*00e4*/ 	.byte	0x77, 0x74, 0x68, 0x2e, 0x70, 0x79, 0x00
	.type		assertFile_1,@object
	.size		assertFile_1,(.L_1 - assertFile_1)
assertFile_1:
        /*00eb*/ 	.byte	0x2f, 0x74, 0x6d, 0x70, 0x2f, 0x74, 0x6f, 0x72, 0x63, 0x68, 0x69, 0x6e, 0x64, 0x75, 0x63, 0x74
        /*00fb*/ 	.byte	0x6f, 0x72, 0x5f, 0x79, 0x78, 0x69, 0x61, 0x6f, 0x39, 0x38, 0x36, 0x2f, 0x63, 0x7a, 0x2f, 0x63
        /*010b*/ 	.byte	0x63, 0x7a, 0x61, 0x63, 0x32, 0x65, 0x61, 0x63, 0x6c, 0x62, 0x32, 0x71, 0x67, 0x75, 0x70, 0x65
        /*011b*/ 	.byte	0x77, 0x62, 0x6b, 0x68, 0x75, 0x71, 0x62, 0x67, 0x72, 0x6a, 0x63, 0x33, 0x79, 0x68, 0x36, 0x6b
        /*012b*/ 	.byte	0x72, 0x33, 0x72, 0x6f, 0x35, 0x64, 0x72, 0x77, 0x6b, 0x6c, 0x69, 0x34, 0x33, 0x7a, 0x67, 0x61
        /*013b*/ 	.byte	0x77, 0x74, 0x68, 0x2e, 0x70, 0x79, 0x00
.L_1:


//--------------------- SYMBOLS --------------------------

	.type		__assertfail,@function
